//
// Generated by NVIDIA NVVM Compiler
//
// Compiler Build ID: CL-36424714
// Cuda compilation tools, release 13.0, V13.0.88
// Based on NVVM 20.0.0
//

.version 9.0
.target sm_100
.address_size 64

	// .globl	_Z11tiledMatMulPfS_S_i
// _ZZ11tiledMatMulPfS_S_iE5tileA has been demoted
// _ZZ11tiledMatMulPfS_S_iE5tileB has been demoted

.visible .entry _Z11tiledMatMulPfS_S_i(
	.param .u64 .ptr .align 1 _Z11tiledMatMulPfS_S_i_param_0,
	.param .u64 .ptr .align 1 _Z11tiledMatMulPfS_S_i_param_1,
	.param .u64 .ptr .align 1 _Z11tiledMatMulPfS_S_i_param_2,
	.param .u32 _Z11tiledMatMulPfS_S_i_param_3
)
{
	.reg .pred 	%p<8>;
	.reg .b32 	%r<43>;
	.reg .b32 	%f<111>;
	.reg .b64 	%rd<13>;
	// demoted variable
	.shared .align 4 .b8 _ZZ11tiledMatMulPfS_S_iE5tileA[4096];
	// demoted variable
	.shared .align 4 .b8 _ZZ11tiledMatMulPfS_S_iE5tileB[4096];
	ld.param.u64 	%rd4, [_Z11tiledMatMulPfS_S_i_param_0];
	ld.param.u64 	%rd5, [_Z11tiledMatMulPfS_S_i_param_1];
	ld.param.u64 	%rd6, [_Z11tiledMatMulPfS_S_i_param_2];
	ld.param.u32 	%r24, [_Z11tiledMatMulPfS_S_i_param_3];
	mov.u32 	%r25, %ctaid.y;
	shl.b32 	%r26, %r25, 5;
	mov.u32 	%r40, %tid.y;
	add.s32 	%r2, %r26, %r40;
	mov.u32 	%r27, %ctaid.x;
	shl.b32 	%r3, %r27, 5;
	mov.u32 	%r38, %tid.x;
	add.s32 	%r5, %r3, %r38;
	setp.lt.s32 	%p1, %r24, 1;
	mov.f32 	%f110, 0f00000000;
	@%p1 bra 	$L__BB0_7;
	add.s32 	%r28, %r24, 31;
	shr.u32 	%r29, %r28, 5;
	shl.b32 	%r30, %r40, 7;
	mov.u32 	%r31, _ZZ11tiledMatMulPfS_S_iE5tileA;
	add.s32 	%r6, %r31, %r30;
	shl.b32 	%r32, %r38, 2;
	add.s32 	%r7, %r6, %r32;
	mov.u32 	%r33, _ZZ11tiledMatMulPfS_S_iE5tileB;
	add.s32 	%r9, %r33, %r32;
	add.s32 	%r8, %r9, %r30;
	neg.s32 	%r42, %r29;
	mad.lo.s32 	%r34, %r40, %r24, %r38;
	add.s32 	%r41, %r34, %r3;
	shl.b32 	%r12, %r24, 5;
	mad.lo.s32 	%r39, %r24, %r2, %r38;
	cvta.to.global.u64 	%rd1, %rd4;
	cvta.to.global.u64 	%rd2, %rd5;
	mov.f32 	%f110, 0f00000000;
$L__BB0_2:
	setp.ge.u32 	%p2, %r2, %r24;
	mul.wide.s32 	%rd7, %r39, 4;
	add.s64 	%rd3, %rd1, %rd7;
	setp.ge.s32 	%p3, %r38, %r24;
	mov.f32 	%f108, 0f00000000;
	or.pred  	%p4, %p2, %p3;
	@%p4 bra 	$L__BB0_4;
	ld.global.f32 	%f108, [%rd3];
$L__BB0_4:
	st.shared.f32 	[%r7], %f108;
	mov.f32 	%f109, 0f00000000;
	max.s32 	%r35, %r5, %r40;
	setp.ge.s32 	%p5, %r35, %r24;
	@%p5 bra 	$L__BB0_6;
	mul.wide.s32 	%rd8, %r41, 4;
	add.s64 	%rd9, %rd2, %rd8;
	ld.global.f32 	%f109, [%rd9];
$L__BB0_6:
	st.shared.f32 	[%r8], %f109;
	bar.sync 	0;
	ld.shared.f32 	%f12, [%r6];
	ld.shared.f32 	%f13, [%r9];
	fma.rn.f32 	%f14, %f12, %f13, %f110;
	ld.shared.f32 	%f15, [%r6+4];
	ld.shared.f32 	%f16, [%r9+128];
	fma.rn.f32 	%f17, %f15, %f16, %f14;
	ld.shared.f32 	%f18, [%r6+8];
	ld.shared.f32 	%f19, [%r9+256];
	fma.rn.f32 	%f20, %f18, %f19, %f17;
	ld.shared.f32 	%f21, [%r6+12];
	ld.shared.f32 	%f22, [%r9+384];
	fma.rn.f32 	%f23, %f21, %f22, %f20;
	ld.shared.f32 	%f24, [%r6+16];
	ld.shared.f32 	%f25, [%r9+512];
	fma.rn.f32 	%f26, %f24, %f25, %f23;
	ld.shared.f32 	%f27, [%r6+20];
	ld.shared.f32 	%f28, [%r9+640];
	fma.rn.f32 	%f29, %f27, %f28, %f26;
	ld.shared.f32 	%f30, [%r6+24];
	ld.shared.f32 	%f31, [%r9+768];
	fma.rn.f32 	%f32, %f30, %f31, %f29;
	ld.shared.f32 	%f33, [%r6+28];
	ld.shared.f32 	%f34, [%r9+896];
	fma.rn.f32 	%f35, %f33, %f34, %f32;
	ld.shared.f32 	%f36, [%r6+32];
	ld.shared.f32 	%f37, [%r9+1024];
	fma.rn.f32 	%f38, %f36, %f37, %f35;
	ld.shared.f32 	%f39, [%r6+36];
	ld.shared.f32 	%f40, [%r9+1152];
	fma.rn.f32 	%f41, %f39, %f40, %f38;
	ld.shared.f32 	%f42, [%r6+40];
	ld.shared.f32 	%f43, [%r9+1280];
	fma.rn.f32 	%f44, %f42, %f43, %f41;
	ld.shared.f32 	%f45, [%r6+44];
	ld.shared.f32 	%f46, [%r9+1408];
	fma.rn.f32 	%f47, %f45, %f46, %f44;
	ld.shared.f32 	%f48, [%r6+48];
	ld.shared.f32 	%f49, [%r9+1536];
	fma.rn.f32 	%f50, %f48, %f49, %f47;
	ld.shared.f32 	%f51, [%r6+52];
	ld.shared.f32 	%f52, [%r9+1664];
	fma.rn.f32 	%f53, %f51, %f52, %f50;
	ld.shared.f32 	%f54, [%r6+56];
	ld.shared.f32 	%f55, [%r9+1792];
	fma.rn.f32 	%f56, %f54, %f55, %f53;
	ld.shared.f32 	%f57, [%r6+60];
	ld.shared.f32 	%f58, [%r9+1920];
	fma.rn.f32 	%f59, %f57, %f58, %f56;
	ld.shared.f32 	%f60, [%r6+64];
	ld.shared.f32 	%f61, [%r9+2048];
	fma.rn.f32 	%f62, %f60, %f61, %f59;
	ld.shared.f32 	%f63, [%r6+68];
	ld.shared.f32 	%f64, [%r9+2176];
	fma.rn.f32 	%f65, %f63, %f64, %f62;
	ld.shared.f32 	%f66, [%r6+72];
	ld.shared.f32 	%f67, [%r9+2304];
	fma.rn.f32 	%f68, %f66, %f67, %f65;
	ld.shared.f32 	%f69, [%r6+76];
	ld.shared.f32 	%f70, [%r9+2432];
	fma.rn.f32 	%f71, %f69, %f70, %f68;
	ld.shared.f32 	%f72, [%r6+80];
	ld.shared.f32 	%f73, [%r9+2560];
	fma.rn.f32 	%f74, %f72, %f73, %f71;
	ld.shared.f32 	%f75, [%r6+84];
	ld.shared.f32 	%f76, [%r9+2688];
	fma.rn.f32 	%f77, %f75, %f76, %f74;
	ld.shared.f32 	%f78, [%r6+88];
	ld.shared.f32 	%f79, [%r9+2816];
	fma.rn.f32 	%f80, %f78, %f79, %f77;
	ld.shared.f32 	%f81, [%r6+92];
	ld.shared.f32 	%f82, [%r9+2944];
	fma.rn.f32 	%f83, %f81, %f82, %f80;
	ld.shared.f32 	%f84, [%r6+96];
	ld.shared.f32 	%f85, [%r9+3072];
	fma.rn.f32 	%f86, %f84, %f85, %f83;
	ld.shared.f32 	%f87, [%r6+100];
	ld.shared.f32 	%f88, [%r9+3200];
	fma.rn.f32 	%f89, %f87, %f88, %f86;
	ld.shared.f32 	%f90, [%r6+104];
	ld.shared.f32 	%f91, [%r9+3328];
	fma.rn.f32 	%f92, %f90, %f91, %f89;
	ld.shared.f32 	%f93, [%r6+108];
	ld.shared.f32 	%f94, [%r9+3456];
	fma.rn.f32 	%f95, %f93, %f94, %f92;
	ld.shared.f32 	%f96, [%r6+112];
	ld.shared.f32 	%f97, [%r9+3584];
	fma.rn.f32 	%f98, %f96, %f97, %f95;
	ld.shared.f32 	%f99, [%r6+116];
	ld.shared.f32 	%f100, [%r9+3712];
	fma.rn.f32 	%f101, %f99, %f100, %f98;
	ld.shared.f32 	%f102, [%r6+120];
	ld.shared.f32 	%f103, [%r9+3840];
	fma.rn.f32 	%f104, %f102, %f103, %f101;
	ld.shared.f32 	%f105, [%r6+124];
	ld.shared.f32 	%f106, [%r9+3968];
	fma.rn.f32 	%f110, %f105, %f106, %f104;
	bar.sync 	0;
	add.s32 	%r42, %r42, 1;
	setp.ne.s32 	%p6, %r42, 0;
	add.s32 	%r41, %r41, %r12;
	add.s32 	%r40, %r40, 32;
	add.s32 	%r39, %r39, 32;
	add.s32 	%r38, %r38, 32;
	@%p6 bra 	$L__BB0_2;
$L__BB0_7:
	max.s32 	%r36, %r2, %r5;
	setp.ge.s32 	%p7, %r36, %r24;
	@%p7 bra 	$L__BB0_9;
	mad.lo.s32 	%r37, %r24, %r2, %r5;
	cvta.to.global.u64 	%rd10, %rd6;
	mul.wide.s32 	%rd11, %r37, 4;
	add.s64 	%rd12, %rd10, %rd11;
	st.global.f32 	[%rd12], %f110;
$L__BB0_9:
	ret;

}


// ===== COMPILED SASS (sm_100) =====

	.target	sm_100

	.elftype	@"ET_EXEC"


//--------------------- .note.nv.tkinfo           --------------------------
	.section	.note.nv.tkinfo,"",@"SHT_NOTE"
	.sectionflags	@"SHF_NOTE_NV_TKINFO"
	.tkinfo
        /*0018*/ 	.word	0x00000002
        /*0030*/ 	.string	""
        /*0030*/ 	.string	"ptxas"
        /*0030*/ 	.string	"Cuda compilation tools, release 13.0, V13.0.88"
        /*0030*/ 	.string	"Build cuda_13.0.r13.0/compiler.36424714_0"
        /*0030*/ 	.string	"-arch sm_100 -m 64 "



//--------------------- .note.nv.cuinfo           --------------------------
	.section	.note.nv.cuinfo,"",@"SHT_NOTE"
	.sectionflags	@"SHF_NOTE_NV_CUINFO"
        /*0018*/ 	.short	0x0002
        /*001a*/ 	.short	0x0064
        /*001c*/ 	.short	0x0082
	.zero		2


//--------------------- .nv.info                  --------------------------
	.section	.nv.info,"",@"SHT_CUDA_INFO"
	.align	4


	//----- nvinfo : EIATTR_REGCOUNT
	.align		4
        /*0000*/ 	.byte	0x04, 0x2f
        /*0002*/ 	.short	(.L_1 - .L_0)
	.align		4
.L_0:
        /*0004*/ 	.word	index@(_Z11tiledMatMulPfS_S_i)
        /*0008*/ 	.word	0x00000020


	//----- nvinfo : EIATTR_FRAME_SIZE
	.align		4
.L_1:
        /*000c*/ 	.byte	0x04, 0x11
        /*000e*/ 	.short	(.L_3 - .L_2)
	.align		4
.L_2:
        /*0010*/ 	.word	index@(_Z11tiledMatMulPfS_S_i)
        /*0014*/ 	.word	0x00000000


	//----- nvinfo : EIATTR_MIN_STACK_SIZE
	.align		4
.L_3:
        /*0018*/ 	.byte	0x04, 0x12
        /*001a*/ 	.short	(.L_5 - .L_4)
	.align		4
.L_4:
        /*001c*/ 	.word	index@(_Z11tiledMatMulPfS_S_i)
        /*0020*/ 	.word	0x00000000
.L_5:


//--------------------- .nv.compat                --------------------------
	.section	.nv.compat,"",@"SHT_CUDA_COMPAT_INFO"
	.align	4
        /*0000*/ 	.byte	0x02, 0x09, 0x00, 0x00, 0x02, 0x02, 0x01, 0x00, 0x02, 0x05, 0x05, 0x00, 0x03, 0x07, 0x01, 0x01
        /*0010*/ 	.byte	0x02, 0x03, 0x00, 0x00, 0x02, 0x06, 0x01, 0x00, 0x04, 0x0b, 0x08, 0x00, 0x09, 0x00, 0x00, 0x00
        /*0020*/ 	.byte	0x00, 0x00, 0x00, 0x00


//--------------------- .nv.info._Z11tiledMatMulPfS_S_i --------------------------
	.section	.nv.info._Z11tiledMatMulPfS_S_i,"",@"SHT_CUDA_INFO"
	.sectionflags	@""
	.align	4


	//----- nvinfo : EIATTR_CUDA_API_VERSION
	.align		4
        /*0000*/ 	.byte	0x04, 0x37
        /*0002*/ 	.short	(.L_7 - .L_6)
.L_6:
        /*0004*/ 	.word	0x00000082


	//----- nvinfo : EIATTR_KPARAM_INFO
	.align		4
.L_7:
        /*0008*/ 	.byte	0x04, 0x17
        /*000a*/ 	.short	(.L_9 - .L_8)
.L_8:
        /*000c*/ 	.word	0x00000000
        /*0010*/ 	.short	0x0003
        /*0012*/ 	.short	0x0018
        /*0014*/ 	.byte	0x00, 0xf0, 0x11, 0x00


	//----- nvinfo : EIATTR_KPARAM_INFO
	.align		4
.L_9:
        /*0018*/ 	.byte	0x04, 0x17
        /*001a*/ 	.short	(.L_11 - .L_10)
.L_10:
        /*001c*/ 	.word	0x00000000
        /*0020*/ 	.short	0x0002
        /*0022*/ 	.short	0x0010
        /*0024*/ 	.byte	0x00, 0xf5, 0x21, 0x00


	//----- nvinfo : EIATTR_KPARAM_INFO
	.align		4
.L_11:
        /*0028*/ 	.byte	0x04, 0x17
        /*002a*/ 	.short	(.L_13 - .L_12)
.L_12:
        /*002c*/ 	.word	0x00000000
        /*0030*/ 	.short	0x0001
        /*0032*/ 	.short	0x0008
        /*0034*/ 	.byte	0x00, 0xf5, 0x21, 0x00


	//----- nvinfo : EIATTR_KPARAM_INFO
	.align		4
.L_13:
        /*0038*/ 	.byte	0x04, 0x17
        /*003a*/ 	.short	(.L_15 - .L_14)
.L_14:
        /*003c*/ 	.word	0x00000000
        /*0040*/ 	.short	0x0000
        /*0042*/ 	.short	0x0000
        /*0044*/ 	.byte	0x00, 0xf5, 0x21, 0x00


	//----- nvinfo : EIATTR_SPARSE_MMA_MASK
	.align		4
.L_15:
        /*0048*/ 	.byte	0x03, 0x50
        /*004a*/ 	.short	0x0000


	//----- nvinfo : EIATTR_MAXREG_COUNT
	.align		4
        /*004c*/ 	.byte	0x03, 0x1b
        /*004e*/ 	.short	0x00ff


	//----- nvinfo : EIATTR_NUM_BARRIERS
	.align		4
        /*0050*/ 	.byte	0x02, 0x4c
        /*0052*/ 	.byte	0x01
	.zero		1


	//----- nvinfo : EIATTR_MERCURY_ISA_VERSION
	.align		4
        /*0054*/ 	.byte	0x03, 0x5f
        /*0056*/ 	.short	0x0101


	//----- nvinfo : EIATTR_VRC_CTA_INIT_COUNT
	.align		4
        /*0058*/ 	.byte	0x02, 0x4a
	.zero		1
	.zero		1


	//----- nvinfo : EIATTR_EXIT_INSTR_OFFSETS
	.align		4
        /*005c*/ 	.byte	0x04, 0x1c
        /*005e*/ 	.short	(.L_17 - .L_16)


	//   ....[0]....
.L_16:
        /*0060*/ 	.word	0x00000800


	//   ....[1]....
        /*0064*/ 	.word	0x00000850


	//----- nvinfo : EIATTR_CBANK_PARAM_SIZE
	.align		4
.L_17:
        /*0068*/ 	.byte	0x03, 0x19
        /*006a*/ 	.short	0x001c


	//----- nvinfo : EIATTR_PARAM_CBANK
	.align		4
        /*006c*/ 	.byte	0x04, 0x0a
        /*006e*/ 	.short	(.L_19 - .L_18)
	.align		4
.L_18:
        /*0070*/ 	.word	index@(.nv.constant0._Z11tiledMatMulPfS_S_i)
        /*0074*/ 	.short	0x0380
        /*0076*/ 	.short	0x001c


	//----- nvinfo : EIATTR_SW_WAR
	.align		4
.L_19:
        /*0078*/ 	.byte	0x04, 0x36
        /*007a*/ 	.short	(.L_21 - .L_20)
.L_20:
        /*007c*/ 	.word	0x00000008
.L_21:


//--------------------- .nv.callgraph             --------------------------
	.section	.nv.callgraph,"",@"SHT_CUDA_CALLGRAPH"
	.align	4
	.sectionentsize	8
	.align		4
        /*0000*/ 	.word	0x00000000
	.align		4
        /*0004*/ 	.word	0xffffffff
	.align		4
        /*0008*/ 	.word	0x00000000
	.align		4
        /*000c*/ 	.word	0xfffffffe
	.align		4
        /*0010*/ 	.word	0x00000000
	.align		4
        /*0014*/ 	.word	0xfffffffd
	.align		4
        /*0018*/ 	.word	0x00000000
	.align		4
        /*001c*/ 	.word	0xfffffffc


//--------------------- .text._Z11tiledMatMulPfS_S_i --------------------------
	.section	.text._Z11tiledMatMulPfS_S_i,"ax",@progbits
	.align	128
        .global         _Z11tiledMatMulPfS_S_i
        .type           _Z11tiledMatMulPfS_S_i,@function
        .size           _Z11tiledMatMulPfS_S_i,(.L_x_3 - _Z11tiledMatMulPfS_S_i)
        .other          _Z11tiledMatMulPfS_S_i,@"STO_CUDA_ENTRY STV_DEFAULT"
_Z11tiledMatMulPfS_S_i:
.text._Z11tiledMatMulPfS_S_i:
[----:B------:R-:W-:Y:S01]  /*0000*/  LDC R1, c[0x0][0x37c] ;  /* 0x0000df00ff017b82 */ /* 0x000fe20000000800 */
[----:B------:R-:W0:Y:S01]  /*0010*/  LDCU UR4, c[0x0][0x398] ;  /* 0x00007300ff0477ac */ /* 0x000e220008000800 */
[----:B------:R-:W1:Y:S01]  /*0020*/  S2R R20, SR_CTAID.Y ;  /* 0x0000000000147919 */ /* 0x000e620000002600 */
[----:B------:R-:W-:Y:S01]  /*0030*/  HFMA2 R25, -RZ, RZ, 0, 0 ;  /* 0x00000000ff197431 */ /* 0x000fe200000001ff */
[----:B------:R-:W2:Y:S01]  /*0040*/  LDCU.64 UR8, c[0x0][0x358] ;  /* 0x00006b00ff0877ac */ /* 0x000ea20008000a00 */
[----:B------:R-:W1:Y:S01]  /*0050*/  S2R R18, SR_TID.Y ;  /* 0x0000000000127919 */ /* 0x000e620000002200 */
[----:B------:R-:W3:Y:S01]  /*0060*/  S2R R4, SR_CTAID.X ;  /* 0x0000000000047919 */ /* 0x000ee20000002500 */
[----:B------:R-:W3:Y:S01]  /*0070*/  S2R R19, SR_TID.X ;  /* 0x0000000000137919 */ /* 0x000ee20000002100 */
[----:B0-----:R-:W-:-:S04]  /*0080*/  MOV R6, UR4 ;  /* 0x0000000400067c02 */ /* 0x001fc80008000f00 */
[----:B------:R-:W-:Y:S02]  /*0090*/  ISETP.GE.AND P0, PT, R6, 0x1, PT ;  /* 0x000000010600780c */ /* 0x000fe40003f06270 */
[----:B-1----:R-:W-:Y:S02]  /*00a0*/  LEA R20, R20, R18, 0x5 ;  /* 0x0000001214147211 */ /* 0x002fe400078e28ff */
[----:B---3--:R-:W-:-:S09]  /*00b0*/  LEA R21, R4, R19, 0x5 ;  /* 0x0000001304157211 */ /* 0x008fd200078e28ff */
[----:B--2---:R-:W-:Y:S05]  /*00c0*/  @!P0 BRA `(.L_x_0) ;  /* 0x0000000400c48947 */ /* 0x004fea0003800000 */
[----:B------:R-:W0:Y:S01]  /*00d0*/  S2UR UR6, SR_CgaCtaId ;  /* 0x00000000000679c3 */ /* 0x000e220000008800 */
[----:B------:R-:W-:Y:S01]  /*00e0*/  UMOV UR4, 0x400 ;  /* 0x0000040000047882 */ /* 0x000fe20000000000 */
[----:B------:R-:W-:Y:S01]  /*00f0*/  IADD3 R2, PT, PT, R6, 0x1f, RZ ;  /* 0x0000001f06027810 */ /* 0x000fe20007ffe0ff */
[----:B------:R-:W-:Y:S01]  /*0100*/  UIADD3 UR5, UPT, UPT, UR4, 0x1000, URZ ;  /* 0x0000100004057890 */ /* 0x000fe2000fffe0ff */
[-CC-:B------:R-:W-:Y:S01]  /*0110*/  IMAD R17, R18, R6.reuse, R19.reuse ;  /* 0x0000000612117224 */ /* 0x180fe200078e0213 */
[----:B------:R-:W-:Y:S01]  /*0120*/  MOV R25, RZ ;  /* 0x000000ff00197202 */ /* 0x000fe20000000f00 */
[----:B------:R-:W-:Y:S01]  /*0130*/  IMAD R7, R20, R6, R19 ;  /* 0x0000000614077224 */ /* 0x000fe200078e0213 */
[----:B------:R-:W-:Y:S01]  /*0140*/  SHF.R.U32.HI R2, RZ, 0x5, R2 ;  /* 0x00000005ff027819 */ /* 0x000fe20000011602 */
[----:B------:R-:W1:Y:S01]  /*0150*/  LDC R0, c[0x0][0x398] ;  /* 0x0000e600ff007b82 */ /* 0x000e620000000800 */
[----:B------:R-:W-:Y:S02]  /*0160*/  LEA R17, R4, R17, 0x5 ;  /* 0x0000001104117211 */ /* 0x000fe400078e28ff */
[----:B------:R-:W-:-:S05]  /*0170*/  IADD3 R16, PT, PT, -R2, RZ, RZ ;  /* 0x000000ff02107210 */ /* 0x000fca0007ffe1ff */
[----:B------:R-:W2:Y:S01]  /*0180*/  LDC.64 R22, c[0x0][0x380] ;  /* 0x0000e000ff167b82 */ /* 0x000ea20000000a00 */
[----:B0-----:R-:W-:Y:S02]  /*0190*/  ULEA UR4, UR6, UR4, 0x18 ;  /* 0x0000000406047291 */ /* 0x001fe4000f8ec0ff */
[----:B------:R-:W-:-:S04]  /*01a0*/  ULEA UR5, UR6, UR5, 0x18 ;  /* 0x0000000506057291 */ /* 0x000fc8000f8ec0ff */
[C---:B------:R-:W-:Y:S02]  /*01b0*/  LEA R5, R18.reuse, UR4, 0x7 ;  /* 0x0000000412057c11 */ /* 0x040fe4000f8e38ff */
[C---:B------:R-:W-:Y:S02]  /*01c0*/  LEA R3, R19.reuse, UR5, 0x2 ;  /* 0x0000000513037c11 */ /* 0x040fe4000f8e10ff */
[----:B------:R-:W-:Y:S02]  /*01d0*/  LEA R4, R19, R5, 0x2 ;  /* 0x0000000513047211 */ /* 0x000fe400078e10ff */
[----:B------:R-:W-:-:S07]  /*01e0*/  LEA R2, R18, R3, 0x7 ;  /* 0x0000000312027211 */ /* 0x000fce00078e38ff */
.L_x_1:
[----:B-1----:R-:W-:Y:S01]  /*01f0*/  MOV R6, R0 ;  /* 0x0000000000067202 */ /* 0x002fe20000000f00 */
[----:B------:R-:W-:Y:S01]  /*0200*/  HFMA2 R29, -RZ, RZ, 0, 0 ;  /* 0x00000000ff1d7431 */ /* 0x000fe200000001ff */
[----:B------:R-:W-:Y:S02]  /*0210*/  VIMNMX R9, PT, PT, R21, R18, !PT ;  /* 0x0000001215097248 */ /* 0x000fe40007fe0100 */
[-C--:B------:R-:W-:Y:S02]  /*0220*/  ISETP.GE.AND P0, PT, R19, R6.reuse, PT ;  /* 0x000000061300720c */ /* 0x080fe40003f06270 */
[-C--:B------:R-:W-:Y:S01]  /*0230*/  ISETP.GE.AND P1, PT, R9, R6.reuse, PT ;  /* 0x000000060900720c */ /* 0x080fe20003f26270 */
[----:B--2---:R-:W-:Y:S01]  /*0240*/  IMAD.WIDE R8, R7, 0x4, R22 ;  /* 0x0000000407087825 */ /* 0x004fe200078e0216 */
[----:B------:R-:W-:Y:S02]  /*0250*/  ISETP.GE.U32.OR P0, PT, R20, R6, P0 ;  /* 0x000000061400720c */ /* 0x000fe40000706470 */
[----:B------:R-:W-:-:S09]  /*0260*/  MOV R24, RZ ;  /* 0x000000ff00187202 */ /* 0x000fd20000000f00 */
[----:B------:R-:W0:Y:S02]  /*0270*/  @!P1 LDC.64 R10, c[0x0][0x388] ;  /* 0x0000e200ff0a9b82 */ /* 0x000e240000000a00 */
[----:B------:R-:W2:Y:S01]  /*0280*/  @!P0 LDG.E R29, desc[UR8][R8.64] ;  /* 0x00000008081d8981 */ /* 0x000ea2000c1e1900 */
[----:B0-----:R-:W-:-:S05]  /*0290*/  @!P1 IMAD.WIDE R10, R17, 0x4, R10 ;  /* 0x00000004110a9825 */ /* 0x001fca00078e020a */
[----:B------:R-:W3:Y:S04]  /*02a0*/  @!P1 LDG.E R24, desc[UR8][R10.64] ;  /* 0x000000080a189981 */ /* 0x000ee8000c1e1900 */
[----:B--2---:R-:W-:Y:S04]  /*02b0*/  STS [R4], R29 ;  /* 0x0000001d04007388 */ /* 0x004fe80000000800 */
[----:B---3--:R-:W-:Y:S01]  /*02c0*/  STS [R2], R24 ;  /* 0x0000001802007388 */ /* 0x008fe20000000800 */
[----:B------:R-:W-:Y:S06]  /*02d0*/  BAR.SYNC.DEFER_BLOCKING 0x0 ;  /* 0x0000000000007b1d */ /* 0x000fec0000010000 */
[----:B------:R-:W-:Y:S04]  /*02e0*/  LDS R26, [R3] ;  /* 0x00000000031a7984 */ /* 0x000fe80000000800 */
[----:B------:R-:W0:Y:S04]  /*02f0*/  LDS.128 R12, [R5] ;  /* 0x00000000050c7984 */ /* 0x000e280000000c00 */
[----:B------:R-:W1:Y:S04]  /*0300*/  LDS R28, [R3+0x80] ;  /* 0x00008000031c7984 */ /* 0x000e680000000800 */
[----:B------:R-:W2:Y:S04]  /*0310*/  LDS R27, [R3+0x100] ;  /* 0x00010000031b7984 */ /* 0x000ea80000000800 */
[----:B------:R-:W-:Y:S04]  /*0320*/  LDS.128 R8, [R5+0x10] ;  /* 0x0000100005087984 */ /* 0x000fe80000000c00 */
[----:B------:R-:W-:Y:S01]  /*0330*/  LDS R24, [R3+0x280] ;  /* 0x0002800003187984 */ /* 0x000fe20000000800 */
[----:B0-----:R-:W-:-:S03]  /*0340*/  FFMA R26, R12, R26, R25 ;  /* 0x0000001a0c1a7223 */ /* 0x001fc60000000019 */
[----:B------:R-:W0:Y:S01]  /*0350*/  LDS R12, [R3+0x180] ;  /* 0x00018000030c7984 */ /* 0x000e220000000800 */
[----:B-1----:R-:W-:-:S03]  /*0360*/  FFMA R26, R28, R13, R26 ;  /* 0x0000000d1c1a7223 */ /* 0x002fc6000000001a */
[----:B------:R-:W1:Y:S01]  /*0370*/  LDS R13, [R3+0x200] ;  /* 0x00020000030d7984 */ /* 0x000e620000000800 */
[----:B--2---:R-:W-:-:S03]  /*0380*/  FFMA R27, R27, R14, R26 ;  /* 0x0000000e1b1b7223 */ /* 0x004fc6000000001a */
[----:B------:R-:W2:Y:S01]  /*0390*/  LDS R25, [R3+0x300] ;  /* 0x0003000003197984 */ /* 0x000ea20000000800 */
[----:B0-----:R-:W-:-:S03]  /*03a0*/  FFMA R15, R12, R15, R27 ;  /* 0x0000000f0c0f7223 */ /* 0x001fc6000000001b */
[----:B------:R-:W-:Y:S01]  /*03b0*/  LDS R27, [R3+0x400] ;  /* 0x00040000031b7984 */ /* 0x000fe20000000800 */
[----:B-1----:R-:W-:-:S03]  /*03c0*/  FFMA R13, R8, R13, R15 ;  /* 0x0000000d080d7223 */ /* 0x002fc6000000000f */
[----:B------:R-:W0:Y:S01]  /*03d0*/  LDS R8, [R3+0x380] ;  /* 0x0003800003087984 */ /* 0x000e220000000800 */
[----:B------:R-:W-:-:S03]  /*03e0*/  FFMA R26, R24, R9, R13 ;  /* 0x00000009181a7223 */ /* 0x000fc6000000000d */
[----:B------:R-:W1:Y:S04]  /*03f0*/  LDS.128 R12, [R5+0x20] ;  /* 0x00002000050c7984 */ /* 0x000e680000000c00 */
[----:B------:R-:W3:Y:S01]  /*0400*/  LDS R24, [R3+0x480] ;  /* 0x0004800003187984 */ /* 0x000ee20000000800 */
[----:B--2---:R-:W-:-:S03]  /*0410*/  FFMA R9, R25, R10, R26 ;  /* 0x0000000a19097223 */ /* 0x004fc6000000001a */
[----:B------:R-:W2:Y:S01]  /*0420*/  LDS R25, [R3+0x500] ;  /* 0x0005000003197984 */ /* 0x000ea20000000800 */
[----:B0-----:R-:W-:-:S04]  /*0430*/  FFMA R9, R8, R11, R9 ;  /* 0x0000000b08097223 */ /* 0x001fc80000000009 */
[----:B-1----:R-:W-:Y:S02]  /*0440*/  FFMA R9, R12, R27, R9 ;  /* 0x0000001b0c097223 */ /* 0x002fe40000000009 */
[----:B------:R-:W0:Y:S02]  /*0450*/  LDS R12, [R3+0x580] ;  /* 0x00058000030c7984 */ /* 0x000e240000000800 */
[----:B---3--:R-:W-:Y:S02]  /*0460*/  FFMA R26, R24, R13, R9 ;  /* 0x0000000d181a7223 */ /* 0x008fe40000000009 */
[----:B------:R-:W-:Y:S04]  /*0470*/  LDS R27, [R3+0x600] ;  /* 0x00060000031b7984 */ /* 0x000fe80000000800 */
        /* <DEDUP_REMOVED lines=36> */
[----:B------:R-:W1:Y:S01]  /*06c0*/  LDS.128 R8, [R5+0x70] ;  /* 0x0000700005087984 */ /* 0x000e620000000c00 */
[----:B--2---:R-:W-:-:S03]  /*06d0*/  FFMA R25, R25, R14, R24 ;  /* 0x0000000e19197223 */ /* 0x004fc60000000018 */
[----:B------:R-:W2:Y:S04]  /*06e0*/  LDS R27, [R3+0xe80] ;  /* 0x000e8000031b7984 */ /* 0x000ea80000000800 */
[----:B------:R-:W3:Y:S04]  /*06f0*/  LDS R24, [R3+0xf00] ;  /* 0x000f000003187984 */ /* 0x000ee80000000800 */
[----:B------:R-:W4:Y:S01]  /*0700*/  LDS R14, [R3+0xf80] ;  /* 0x000f8000030e7984 */ /* 0x000f220000000800 */
[----:B------:R-:W-:Y:S01]  /*0710*/  IADD3 R16, PT, PT, R16, 0x1, RZ ;  /* 0x0000000110107810 */ /* 0x000fe20007ffe0ff */
[----:B------:R-:W-:Y:S03]  /*0720*/  BAR.SYNC.DEFER_BLOCKING 0x0 ;  /* 0x0000000000007b1d */ /* 0x000fe60000010000 */
[----:B------:R-:W-:Y:S01]  /*0730*/  ISETP.NE.AND P0, PT, R16, RZ, PT ;  /* 0x000000ff1000720c */ /* 0x000fe20003f05270 */
[----:B0-----:R-:W-:-:S04]  /*0740*/  FFMA R15, R12, R15, R25 ;  /* 0x0000000f0c0f7223 */ /* 0x001fc80000000019 */
[----:B-1----:R-:W-:-:S04]  /*0750*/  FFMA R8, R8, R13, R15 ;  /* 0x0000000d08087223 */ /* 0x002fc8000000000f */
[----:B--2---:R-:W-:-:S04]  /*0760*/  FFMA R9, R27, R9, R8 ;  /* 0x000000091b097223 */ /* 0x004fc80000000008 */
[----:B---3--:R-:W-:Y:S01]  /*0770*/  FFMA R9, R24, R10, R9 ;  /* 0x0000000a18097223 */ /* 0x008fe20000000009 */
[----:B------:R-:W-:Y:S02]  /*0780*/  IADD3 R18, PT, PT, R18, 0x20, RZ ;  /* 0x0000002012127810 */ /* 0x000fe40007ffe0ff */
[----:B------:R-:W-:Y:S01]  /*0790*/  IADD3 R7, PT, PT, R7, 0x20, RZ ;  /* 0x0000002007077810 */ /* 0x000fe20007ffe0ff */
[----:B----4-:R-:W-:Y:S01]  /*07a0*/  FFMA R25, R14, R11, R9 ;  /* 0x0000000b0e197223 */ /* 0x010fe20000000009 */
[----:B------:R-:W-:Y:S02]  /*07b0*/  IADD3 R19, PT, PT, R19, 0x20, RZ ;  /* 0x0000002013137810 */ /* 0x000fe40007ffe0ff */
[----:B------:R-:W-:Y:S01]  /*07c0*/  LEA R17, R6, R17, 0x5 ;  /* 0x0000001106117211 */ /* 0x000fe200078e28ff */
[----:B------:R-:W-:Y:S06]  /*07d0*/  @P0 BRA `(.L_x_1) ;  /* 0xfffffff800840947 */ /* 0x000fec000383ffff */
.L_x_0:
[----:B------:R-:W-:-:S04]  /*07e0*/  VIMNMX R3, PT, PT, R20, R21, !PT ;  /* 0x0000001514037248 */ /* 0x000fc80007fe0100 */
[----:B------:R-:W-:-:S13]  /*07f0*/  ISETP.GE.AND P0, PT, R3, R6, PT ;  /* 0x000000060300720c */ /* 0x000fda0003f06270 */
[----:B------:R-:W-:Y:S05]  /*0800*/  @P0 EXIT ;  /* 0x000000000000094d */ /* 0x000fea0003800000 */
[----:B------:R-:W0:Y:S01]  /*0810*/  LDC.64 R2, c[0x0][0x390] ;  /* 0x0000e400ff027b82 */ /* 0x000e220000000a00 */
[----:B------:R-:W-:-:S04]  /*0820*/  IMAD R21, R20, R6, R21 ;  /* 0x0000000614157224 */ /* 0x000fc800078e0215 */
[----:B0-----:R-:W-:-:S05]  /*0830*/  IMAD.WIDE R2, R21, 0x4, R2 ;  /* 0x0000000415027825 */ /* 0x001fca00078e0202 */
[----:B------:R-:W-:Y:S01]  /*0840*/  STG.E desc[UR8][R2.64], R25 ;  /* 0x0000001902007986 */ /* 0x000fe2000c101908 */
[----:B------:R-:W-:Y:S05]  /*0850*/  EXIT ;  /* 0x000000000000794d */ /* 0x000fea0003800000 */
.L_x_2:
[----:B------:R-:W-:-:S00]  /*0860*/  BRA `(.L_x_2) ;  /* 0xfffffffc00fc7947 */ /* 0x000fc0000383ffff */
[----:B------:R-:W-:-:S00]  /*0870*/  NOP ;  /* 0x0000000000007918 */ /* 0x000fc00000000000 */
        /* <DEDUP_REMOVED lines=8> */
.L_x_3:


//--------------------- .nv.shared._Z11tiledMatMulPfS_S_i --------------------------
	.section	.nv.shared._Z11tiledMatMulPfS_S_i,"aw",@nobits
	.sectionflags	@""
	.align	4
.nv.shared._Z11tiledMatMulPfS_S_i:
	.zero		9216


//--------------------- .nv.shared.reserved.0     --------------------------
	.section	.nv.shared.reserved.0,"aw",@nobits
	.weak		__nv_reservedSMEM_offset_0_alias
	.size		__nv_reservedSMEM_offset_0_alias, 0, 64
	.other		__nv_reservedSMEM_offset_0_alias,@"STO_CUDA_RESERVED_SHARED STV_DEFAULT"
__nv_reservedSMEM_offset_0_alias:
	.zero		0
	.zero		64


//--------------------- .nv.constant0._Z11tiledMatMulPfS_S_i --------------------------
	.section	.nv.constant0._Z11tiledMatMulPfS_S_i,"a",@progbits
	.sectionflags	@""
	.align	4
.nv.constant0._Z11tiledMatMulPfS_S_i:
	.zero		924


//--------------------- SYMBOLS --------------------------

	.type		.nv.reservedSmem.offset0,@object
	.size		.nv.reservedSmem.offset0,0x4
	.type		.nv.reservedSmem.cap,@object
	.size		.nv.reservedSmem.cap,0x4
